//
// Generated by NVIDIA NVVM Compiler
//
// Compiler Build ID: CL-36424714
// Cuda compilation tools, release 13.0, V13.0.88
// Based on NVVM 20.0.0
//

.version 9.0
.target sm_100
.address_size 64

	// .globl	_Z3addPxS_S_
.global .attribute(.managed) .align 8 .b8 vector_a[524288];
.global .attribute(.managed) .align 8 .b8 vector_b[524288];
.global .attribute(.managed) .align 8 .b8 vector_c[524288];

.visible .entry _Z3addPxS_S_(
	.param .u64 .ptr .align 1 _Z3addPxS_S__param_0,
	.param .u64 .ptr .align 1 _Z3addPxS_S__param_1,
	.param .u64 .ptr .align 1 _Z3addPxS_S__param_2
)
{
	.reg .b32 	%r<5>;
	.reg .b64 	%rd<14>;

	ld.param.u64 	%rd1, [_Z3addPxS_S__param_0];
	ld.param.u64 	%rd2, [_Z3addPxS_S__param_1];
	ld.param.u64 	%rd3, [_Z3addPxS_S__param_2];
	cvta.to.global.u64 	%rd4, %rd3;
	cvta.to.global.u64 	%rd5, %rd2;
	cvta.to.global.u64 	%rd6, %rd1;
	mov.u32 	%r1, %tid.x;
	mov.u32 	%r2, %ctaid.y;
	mov.u32 	%r3, %ntid.x;
	mad.lo.s32 	%r4, %r2, %r3, %r1;
	mul.wide.u32 	%rd7, %r4, 8;
	add.s64 	%rd8, %rd6, %rd7;
	ld.global.u64 	%rd9, [%rd8];
	add.s64 	%rd10, %rd5, %rd7;
	ld.global.u64 	%rd11, [%rd10];
	add.s64 	%rd12, %rd11, %rd9;
	add.s64 	%rd13, %rd4, %rd7;
	st.global.u64 	[%rd13], %rd12;
	ret;

}


// ===== COMPILED SASS (sm_100) =====

	.target	sm_100

	.elftype	@"ET_EXEC"


//--------------------- .note.nv.tkinfo           --------------------------
	.section	.note.nv.tkinfo,"",@"SHT_NOTE"
	.sectionflags	@"SHF_NOTE_NV_TKINFO"
	.tkinfo
        /*0018*/ 	.word	0x00000002
        /*0030*/ 	.string	""
        /*0030*/ 	.string	"ptxas"
        /*0030*/ 	.string	"Cuda compilation tools, release 13.0, V13.0.88"
        /*0030*/ 	.string	"Build cuda_13.0.r13.0/compiler.36424714_0"
        /*0030*/ 	.string	"-arch sm_100 -m 64 "



//--------------------- .note.nv.cuinfo           --------------------------
	.section	.note.nv.cuinfo,"",@"SHT_NOTE"
	.sectionflags	@"SHF_NOTE_NV_CUINFO"
        /*0018*/ 	.short	0x0002
        /*001a*/ 	.short	0x0064
        /*001c*/ 	.short	0x0082
	.zero		2


//--------------------- .nv.info                  --------------------------
	.section	.nv.info,"",@"SHT_CUDA_INFO"
	.align	4


	//----- nvinfo : EIATTR_REGCOUNT
	.align		4
        /*0000*/ 	.byte	0x04, 0x2f
        /*0002*/ 	.short	(.L_4 - .L_3)
	.align		4
.L_3:
        /*0004*/ 	.word	index@(_Z3addPxS_S_)
        /*0008*/ 	.word	0x0000000e


	//----- nvinfo : EIATTR_FRAME_SIZE
	.align		4
.L_4:
        /*000c*/ 	.byte	0x04, 0x11
        /*000e*/ 	.short	(.L_6 - .L_5)
	.align		4
.L_5:
        /*0010*/ 	.word	index@(_Z3addPxS_S_)
        /*0014*/ 	.word	0x00000000


	//----- nvinfo : EIATTR_MIN_STACK_SIZE
	.align		4
.L_6:
        /*0018*/ 	.byte	0x04, 0x12
        /*001a*/ 	.short	(.L_8 - .L_7)
	.align		4
.L_7:
        /*001c*/ 	.word	index@(_Z3addPxS_S_)
        /*0020*/ 	.word	0x00000000
.L_8:


//--------------------- .nv.compat                --------------------------
	.section	.nv.compat,"",@"SHT_CUDA_COMPAT_INFO"
	.align	4
        /*0000*/ 	.byte	0x02, 0x09, 0x00, 0x00, 0x02, 0x02, 0x01, 0x00, 0x02, 0x05, 0x05, 0x00, 0x03, 0x07, 0x01, 0x01
        /*0010*/ 	.byte	0x02, 0x03, 0x00, 0x00, 0x02, 0x06, 0x01, 0x00, 0x04, 0x0b, 0x08, 0x00, 0x09, 0x00, 0x00, 0x00
        /*0020*/ 	.byte	0x00, 0x00, 0x00, 0x00


//--------------------- .nv.info._Z3addPxS_S_     --------------------------
	.section	.nv.info._Z3addPxS_S_,"",@"SHT_CUDA_INFO"
	.sectionflags	@""
	.align	4


	//----- nvinfo : EIATTR_CUDA_API_VERSION
	.align		4
        /*0000*/ 	.byte	0x04, 0x37
        /*0002*/ 	.short	(.L_10 - .L_9)
.L_9:
        /*0004*/ 	.word	0x00000082


	//----- nvinfo : EIATTR_KPARAM_INFO
	.align		4
.L_10:
        /*0008*/ 	.byte	0x04, 0x17
        /*000a*/ 	.short	(.L_12 - .L_11)
.L_11:
        /*000c*/ 	.word	0x00000000
        /*0010*/ 	.short	0x0002
        /*0012*/ 	.short	0x0010
        /*0014*/ 	.byte	0x00, 0xf5, 0x21, 0x00


	//----- nvinfo : EIATTR_KPARAM_INFO
	.align		4
.L_12:
        /*0018*/ 	.byte	0x04, 0x17
        /*001a*/ 	.short	(.L_14 - .L_13)
.L_13:
        /*001c*/ 	.word	0x00000000
        /*0020*/ 	.short	0x0001
        /*0022*/ 	.short	0x0008
        /*0024*/ 	.byte	0x00, 0xf5, 0x21, 0x00


	//----- nvinfo : EIATTR_KPARAM_INFO
	.align		4
.L_14:
        /*0028*/ 	.byte	0x04, 0x17
        /*002a*/ 	.short	(.L_16 - .L_15)
.L_15:
        /*002c*/ 	.word	0x00000000
        /*0030*/ 	.short	0x0000
        /*0032*/ 	.short	0x0000
        /*0034*/ 	.byte	0x00, 0xf5, 0x21, 0x00


	//----- nvinfo : EIATTR_SPARSE_MMA_MASK
	.align		4
.L_16:
        /*0038*/ 	.byte	0x03, 0x50
        /*003a*/ 	.short	0x0000


	//----- nvinfo : EIATTR_MAXREG_COUNT
	.align		4
        /*003c*/ 	.byte	0x03, 0x1b
        /*003e*/ 	.short	0x00ff


	//----- nvinfo : EIATTR_MERCURY_ISA_VERSION
	.align		4
        /*0040*/ 	.byte	0x03, 0x5f
        /*0042*/ 	.short	0x0101


	//----- nvinfo : EIATTR_VRC_CTA_INIT_COUNT
	.align		4
        /*0044*/ 	.byte	0x02, 0x4a
	.zero		1
	.zero		1


	//----- nvinfo : EIATTR_EXIT_INSTR_OFFSETS
	.align		4
        /*0048*/ 	.byte	0x04, 0x1c
        /*004a*/ 	.short	(.L_18 - .L_17)


	//   ....[0]....
.L_17:
        /*004c*/ 	.word	0x00000110


	//----- nvinfo : EIATTR_CBANK_PARAM_SIZE
	.align		4
.L_18:
        /*0050*/ 	.byte	0x03, 0x19
        /*0052*/ 	.short	0x0018


	//----- nvinfo : EIATTR_PARAM_CBANK
	.align		4
        /*0054*/ 	.byte	0x04, 0x0a
        /*0056*/ 	.short	(.L_20 - .L_19)
	.align		4
.L_19:
        /*0058*/ 	.word	index@(.nv.constant0._Z3addPxS_S_)
        /*005c*/ 	.short	0x0380
        /*005e*/ 	.short	0x0018


	//----- nvinfo : EIATTR_SW_WAR
	.align		4
.L_20:
        /*0060*/ 	.byte	0x04, 0x36
        /*0062*/ 	.short	(.L_22 - .L_21)
.L_21:
        /*0064*/ 	.word	0x00000008
.L_22:


//--------------------- .nv.callgraph             --------------------------
	.section	.nv.callgraph,"",@"SHT_CUDA_CALLGRAPH"
	.align	4
	.sectionentsize	8
	.align		4
        /*0000*/ 	.word	0x00000000
	.align		4
        /*0004*/ 	.word	0xffffffff
	.align		4
        /*0008*/ 	.word	0x00000000
	.align		4
        /*000c*/ 	.word	0xfffffffe
	.align		4
        /*0010*/ 	.word	0x00000000
	.align		4
        /*0014*/ 	.word	0xfffffffd
	.align		4
        /*0018*/ 	.word	0x00000000
	.align		4
        /*001c*/ 	.word	0xfffffffc


//--------------------- .nv.constant4             --------------------------
	.section	.nv.constant4,"a",@progbits
	.align	8
	.align		8
.nv.constant4:
        /*0000*/ 	.dword	vector_a
	.align		8
        /*0008*/ 	.dword	vector_b
	.align		8
        /*0010*/ 	.dword	vector_c


//--------------------- .text._Z3addPxS_S_        --------------------------
	.section	.text._Z3addPxS_S_,"ax",@progbits
	.align	128
        .global         _Z3addPxS_S_
        .type           _Z3addPxS_S_,@function
        .size           _Z3addPxS_S_,(.L_x_1 - _Z3addPxS_S_)
        .other          _Z3addPxS_S_,@"STO_CUDA_ENTRY STV_DEFAULT"
_Z3addPxS_S_:
.text._Z3addPxS_S_:
[----:B------:R-:W-:Y:S01]  /*0000*/  LDC R1, c[0x0][0x37c] ;  /* 0x0000df00ff017b82 */ /* 0x000fe20000000800 */
[----:B------:R-:W0:Y:S07]  /*0010*/  S2R R11, SR_TID.X ;  /* 0x00000000000b7919 */ /* 0x000e2e0000002100 */
[----:B------:R-:W0:Y:S01]  /*0020*/  S2UR UR6, SR_CTAID.Y ;  /* 0x00000000000679c3 */ /* 0x000e220000002600 */
[----:B------:R-:W1:Y:S07]  /*0030*/  LDCU.64 UR4, c[0x0][0x358] ;  /* 0x00006b00ff0477ac */ /* 0x000e6e0008000a00 */
[----:B------:R-:W0:Y:S08]  /*0040*/  LDC R0, c[0x0][0x360] ;  /* 0x0000d800ff007b82 */ /* 0x000e300000000800 */
[----:B------:R-:W2:Y:S08]  /*0050*/  LDC.64 R2, c[0x0][0x380] ;  /* 0x0000e000ff027b82 */ /* 0x000eb00000000a00 */
[----:B------:R-:W3:Y:S01]  /*0060*/  LDC.64 R4, c[0x0][0x388] ;  /* 0x0000e200ff047b82 */ /* 0x000ee20000000a00 */
[----:B0-----:R-:W-:-:S07]  /*0070*/  IMAD R11, R0, UR6, R11 ;  /* 0x00000006000b7c24 */ /* 0x001fce000f8e020b */
[----:B------:R-:W0:Y:S01]  /*0080*/  LDC.64 R6, c[0x0][0x390] ;  /* 0x0000e400ff067b82 */ /* 0x000e220000000a00 */
[----:B--2---:R-:W-:-:S06]  /*0090*/  IMAD.WIDE.U32 R2, R11, 0x8, R2 ;  /* 0x000000080b027825 */ /* 0x004fcc00078e0002 */
[----:B-1----:R-:W2:Y:S01]  /*00a0*/  LDG.E.64 R2, desc[UR4][R2.64] ;  /* 0x0000000402027981 */ /* 0x002ea2000c1e1b00 */
[----:B---3--:R-:W-:-:S06]  /*00b0*/  IMAD.WIDE.U32 R4, R11, 0x8, R4 ;  /* 0x000000080b047825 */ /* 0x008fcc00078e0004 */
[----:B------:R-:W2:Y:S01]  /*00c0*/  LDG.E.64 R4, desc[UR4][R4.64] ;  /* 0x0000000404047981 */ /* 0x000ea2000c1e1b00 */
[----:B0-----:R-:W-:Y:S01]  /*00d0*/  IMAD.WIDE.U32 R6, R11, 0x8, R6 ;  /* 0x000000080b067825 */ /* 0x001fe200078e0006 */
[----:B--2---:R-:W-:-:S04]  /*00e0*/  IADD3 R8, P0, PT, R2, R4, RZ ;  /* 0x0000000402087210 */ /* 0x004fc80007f1e0ff */
[----:B------:R-:W-:-:S05]  /*00f0*/  IADD3.X R9, PT, PT, R3, R5, RZ, P0, !PT ;  /* 0x0000000503097210 */ /* 0x000fca00007fe4ff */
[----:B------:R-:W-:Y:S01]  /*0100*/  STG.E.64 desc[UR4][R6.64], R8 ;  /* 0x0000000806007986 */ /* 0x000fe2000c101b04 */
[----:B------:R-:W-:Y:S05]  /*0110*/  EXIT ;  /* 0x000000000000794d */ /* 0x000fea0003800000 */
.L_x_0:
[----:B------:R-:W-:-:S00]  /*0120*/  BRA `(.L_x_0) ;  /* 0xfffffffc00fc7947 */ /* 0x000fc0000383ffff */
[----:B------:R-:W-:-:S00]  /*0130*/  NOP ;  /* 0x0000000000007918 */ /* 0x000fc00000000000 */
        /* <DEDUP_REMOVED lines=12> */
.L_x_1:


//--------------------- .nv.shared.reserved.0     --------------------------
	.section	.nv.shared.reserved.0,"aw",@nobits
	.weak		__nv_reservedSMEM_offset_0_alias
	.size		__nv_reservedSMEM_offset_0_alias, 0, 64
	.other		__nv_reservedSMEM_offset_0_alias,@"STO_CUDA_RESERVED_SHARED STV_DEFAULT"
__nv_reservedSMEM_offset_0_alias:
	.zero		0
	.zero		64


//--------------------- .nv.global                --------------------------
	.section	.nv.global,"aw",@nobits
	.align	8
.nv.global:
	.type		vector_c,@object
	.size		vector_c,(vector_a - vector_c)
	.other		vector_c,@"STV_DEFAULT STO_CUDA_MANAGED"
vector_c:
	.zero		524288
	.type		vector_a,@object
	.size		vector_a,(vector_b - vector_a)
	.other		vector_a,@"STV_DEFAULT STO_CUDA_MANAGED"
vector_a:
	.zero		524288
	.type		vector_b,@object
	.size		vector_b,(.L_1 - vector_b)
	.other		vector_b,@"STV_DEFAULT STO_CUDA_MANAGED"
vector_b:
	.zero		524288
.L_1:


//--------------------- .nv.constant0._Z3addPxS_S_ --------------------------
	.section	.nv.constant0._Z3addPxS_S_,"a",@progbits
	.sectionflags	@""
	.align	4
.nv.constant0._Z3addPxS_S_:
	.zero		920


//--------------------- SYMBOLS --------------------------

	.type		.nv.reservedSmem.offset0,@object
	.size		.nv.reservedSmem.offset0,0x4
